//
// Generated by NVIDIA NVVM Compiler
//
// Compiler Build ID: CL-36424714
// Cuda compilation tools, release 13.0, V13.0.88
// Based on NVVM 20.0.0
//

.version 9.0
.target sm_100
.address_size 64

	// .globl	_Z5hellov
.extern .func  (.param .b32 func_retval0) vprintf
(
	.param .b64 vprintf_param_0,
	.param .b64 vprintf_param_1
)
;
.global .align 1 .b8 $str[24] = {72, 101, 108, 108, 111, 32, 119, 111, 114, 108, 100, 44, 32, 102, 114, 111, 109, 32, 71, 80, 85, 33, 10};
.global .align 1 .b8 $str$1[23] = {73, 32, 97, 109, 32, 107, 101, 114, 110, 101, 108, 32, 110, 117, 109, 98, 101, 114, 32, 37, 100, 10};

.visible .entry _Z5hellov()
{
	.local .align 8 .b8 	__local_depot0[8];
	.reg .b64 	%SP;
	.reg .b64 	%SPL;
	.reg .b32 	%r<6>;
	.reg .b64 	%rd<7>;

	mov.u64 	%SPL, __local_depot0;
	cvta.local.u64 	%SP, %SPL;
	add.u64 	%rd1, %SP, 0;
	add.u64 	%rd2, %SPL, 0;
	mov.u64 	%rd3, $str;
	cvta.global.u64 	%rd4, %rd3;
	{ // callseq 0, 0
	.param .b64 param0;
	st.param.b64 	[param0], %rd4;
	.param .b64 param1;
	st.param.b64 	[param1], 0;
	.param .b32 retval0;
	call.uni (retval0), 
	vprintf, 
	(
	param0, 
	param1
	);
	ld.param.b32 	%r1, [retval0];
	} // callseq 0
	mov.u32 	%r3, %tid.x;
	st.local.u32 	[%rd2], %r3;
	mov.u64 	%rd5, $str$1;
	cvta.global.u64 	%rd6, %rd5;
	{ // callseq 1, 0
	.param .b64 param0;
	st.param.b64 	[param0], %rd6;
	.param .b64 param1;
	st.param.b64 	[param1], %rd1;
	.param .b32 retval0;
	call.uni (retval0), 
	vprintf, 
	(
	param0, 
	param1
	);
	ld.param.b32 	%r4, [retval0];
	} // callseq 1
	ret;

}


// ===== COMPILED SASS (sm_100) =====

	.target	sm_100

	.elftype	@"ET_EXEC"


//--------------------- .note.nv.tkinfo           --------------------------
	.section	.note.nv.tkinfo,"",@"SHT_NOTE"
	.sectionflags	@"SHF_NOTE_NV_TKINFO"
	.tkinfo
        /*0018*/ 	.word	0x00000002
        /*0030*/ 	.string	""
        /*0030*/ 	.string	"ptxas"
        /*0030*/ 	.string	"Cuda compilation tools, release 13.0, V13.0.88"
        /*0030*/ 	.string	"Build cuda_13.0.r13.0/compiler.36424714_0"
        /*0030*/ 	.string	"-arch sm_100 -m 64 "



//--------------------- .note.nv.cuinfo           --------------------------
	.section	.note.nv.cuinfo,"",@"SHT_NOTE"
	.sectionflags	@"SHF_NOTE_NV_CUINFO"
        /*0018*/ 	.short	0x0002
        /*001a*/ 	.short	0x0064
        /*001c*/ 	.short	0x0082
	.zero		2


//--------------------- .nv.info                  --------------------------
	.section	.nv.info,"",@"SHT_CUDA_INFO"
	.align	4


	//----- nvinfo : EIATTR_REGCOUNT
	.align		4
        /*0000*/ 	.byte	0x04, 0x2f
        /*0002*/ 	.short	(.L_3 - .L_2)
	.align		4
.L_2:
        /*0004*/ 	.word	index@(_Z5hellov)
        /*0008*/ 	.word	0x00000018


	//----- nvinfo : EIATTR_FRAME_SIZE
	.align		4
.L_3:
        /*000c*/ 	.byte	0x04, 0x11
        /*000e*/ 	.short	(.L_5 - .L_4)
	.align		4
.L_4:
        /*0010*/ 	.word	index@(_Z5hellov)
        /*0014*/ 	.word	0x00000008


	//----- nvinfo : EIATTR_MIN_STACK_SIZE
	.align		4
.L_5:
        /*0018*/ 	.byte	0x04, 0x12
        /*001a*/ 	.short	(.L_7 - .L_6)
	.align		4
.L_6:
        /*001c*/ 	.word	index@(_Z5hellov)
        /*0020*/ 	.word	0x00000008
.L_7:


//--------------------- .nv.compat                --------------------------
	.section	.nv.compat,"",@"SHT_CUDA_COMPAT_INFO"
	.align	4
        /*0000*/ 	.byte	0x02, 0x09, 0x00, 0x00, 0x02, 0x02, 0x01, 0x00, 0x02, 0x05, 0x05, 0x00, 0x03, 0x07, 0x01, 0x01
        /*0010*/ 	.byte	0x02, 0x03, 0x00, 0x00, 0x02, 0x06, 0x01, 0x00, 0x04, 0x0b, 0x08, 0x00, 0x09, 0x00, 0x00, 0x00
        /*0020*/ 	.byte	0x00, 0x00, 0x00, 0x00


//--------------------- .nv.info._Z5hellov        --------------------------
	.section	.nv.info._Z5hellov,"",@"SHT_CUDA_INFO"
	.sectionflags	@""
	.align	4


	//----- nvinfo : EIATTR_CUDA_API_VERSION
	.align		4
        /*0000*/ 	.byte	0x04, 0x37
        /*0002*/ 	.short	(.L_9 - .L_8)
.L_8:
        /*0004*/ 	.word	0x00000082


	//----- nvinfo : EIATTR_SPARSE_MMA_MASK
	.align		4
.L_9:
        /*0008*/ 	.byte	0x03, 0x50
        /*000a*/ 	.short	0x0000


	//----- nvinfo : EIATTR_MAXREG_COUNT
	.align		4
        /*000c*/ 	.byte	0x03, 0x1b
        /*000e*/ 	.short	0x00ff


	//----- nvinfo : EIATTR_EXTERNS
	.align		4
        /*0010*/ 	.byte	0x04, 0x0f
        /*0012*/ 	.short	(.L_11 - .L_10)


	//   ....[0]....
	.align		4
.L_10:
        /*0014*/ 	.word	index@(vprintf)


	//----- nvinfo : EIATTR_MERCURY_ISA_VERSION
	.align		4
.L_11:
        /*0018*/ 	.byte	0x03, 0x5f
        /*001a*/ 	.short	0x0101


	//----- nvinfo : EIATTR_VRC_CTA_INIT_COUNT
	.align		4
        /*001c*/ 	.byte	0x02, 0x4a
	.zero		1
	.zero		1


	//----- nvinfo : EIATTR_SYSCALL_OFFSETS
	.align		4
        /*0020*/ 	.byte	0x04, 0x46
        /*0022*/ 	.short	(.L_13 - .L_12)


	//   ....[0]....
.L_12:
        /*0024*/ 	.word	0x000000d0


	//   ....[1]....
        /*0028*/ 	.word	0x00000170


	//----- nvinfo : EIATTR_EXIT_INSTR_OFFSETS
	.align		4
.L_13:
        /*002c*/ 	.byte	0x04, 0x1c
        /*002e*/ 	.short	(.L_15 - .L_14)


	//   ....[0]....
.L_14:
        /*0030*/ 	.word	0x00000180


	//----- nvinfo : EIATTR_SW_WAR
	.align		4
.L_15:
        /*0034*/ 	.byte	0x04, 0x36
        /*0036*/ 	.short	(.L_17 - .L_16)
.L_16:
        /*0038*/ 	.word	0x00000008
.L_17:


//--------------------- .nv.callgraph             --------------------------
	.section	.nv.callgraph,"",@"SHT_CUDA_CALLGRAPH"
	.align	4
	.sectionentsize	8
	.align		4
        /*0000*/ 	.word	0x00000000
	.align		4
        /*0004*/ 	.word	0xffffffff
	.align		4
        /*0008*/ 	.word	index@(_Z5hellov)
	.align		4
        /*000c*/ 	.word	index@(vprintf)
	.align		4
        /*0010*/ 	.word	0x00000000
	.align		4
        /*0014*/ 	.word	0xfffffffe
	.align		4
        /*0018*/ 	.word	0x00000000
	.align		4
        /*001c*/ 	.word	0xfffffffd
	.align		4
        /*0020*/ 	.word	0x00000000
	.align		4
        /*0024*/ 	.word	0xfffffffc


//--------------------- .nv.constant4             --------------------------
	.section	.nv.constant4,"a",@progbits
	.align	8
	.align		8
.nv.constant4:
        /*0000*/ 	.dword	vprintf
	.align		8
        /*0008*/ 	.dword	$str
	.align		8
        /*0010*/ 	.dword	$str$1


//--------------------- .text._Z5hellov           --------------------------
	.section	.text._Z5hellov,"ax",@progbits
	.align	128
        .global         _Z5hellov
        .type           _Z5hellov,@function
        .size           _Z5hellov,(.L_x_3 - _Z5hellov)
        .other          _Z5hellov,@"STO_CUDA_ENTRY STV_DEFAULT"
_Z5hellov:
.text._Z5hellov:
[----:B------:R-:W0:Y:S01]  /*0000*/  LDC R1, c[0x0][0x37c] ;  /* 0x0000df00ff017b82 */ /* 0x000e220000000800 */
[----:B------:R-:W-:Y:S01]  /*0010*/  MOV R2, 0x0 ;  /* 0x0000000000027802 */ /* 0x000fe20000000f00 */
[----:B------:R-:W1:Y:S01]  /*0020*/  LDCU UR4, c[0x0][0x2f8] ;  /* 0x00005f00ff0477ac */ /* 0x000e620008000800 */
[----:B0-----:R-:W-:Y:S01]  /*0030*/  VIADD R1, R1, 0xfffffff8 ;  /* 0xfffffff801017836 */ /* 0x001fe20000000000 */
[----:B------:R-:W-:-:S04]  /*0040*/  CS2R R6, SRZ ;  /* 0x0000000000067805 */ /* 0x000fc8000001ff00 */
[----:B------:R0:W2:Y:S01]  /*0050*/  LDC.64 R8, c[0x4][R2] ;  /* 0x0100000002087b82 */ /* 0x0000a20000000a00 */
[----:B------:R-:W3:Y:S01]  /*0060*/  LDCU.64 UR6, c[0x4][0x8] ;  /* 0x01000100ff0677ac */ /* 0x000ee20008000a00 */
[----:B------:R-:W4:Y:S01]  /*0070*/  LDCU UR5, c[0x0][0x2fc] ;  /* 0x00005f80ff0577ac */ /* 0x000f220008000800 */
[----:B-1----:R-:W-:Y:S01]  /*0080*/  IADD3 R16, P0, PT, R1, UR4, RZ ;  /* 0x0000000401107c10 */ /* 0x002fe2000ff1e0ff */
[----:B---3--:R-:W-:Y:S01]  /*0090*/  IMAD.U32 R4, RZ, RZ, UR6 ;  /* 0x00000006ff047e24 */ /* 0x008fe2000f8e00ff */
[----:B------:R-:W-:-:S03]  /*00a0*/  MOV R5, UR7 ;  /* 0x0000000700057c02 */ /* 0x000fc60008000f00 */
[----:B0---4-:R-:W-:-:S08]  /*00b0*/  IMAD.X R17, RZ, RZ, UR5, P0 ;  /* 0x00000005ff117e24 */ /* 0x011fd000080e06ff */
[----:B------:R-:W-:-:S07]  /*00c0*/  LEPC R20, `(.L_x_0) ;  /* 0x000000001014794e */ /* 0x000fce0000000000 */
[----:B--2---:R-:W-:Y:S05]  /*00d0*/  CALL.ABS.NOINC R8 ;  /* 0x0000000008007343 */ /* 0x004fea0003c00000 */
.L_x_0:
[----:B------:R-:W0:Y:S01]  /*00e0*/  S2R R0, SR_TID.X ;  /* 0x0000000000007919 */ /* 0x000e220000002100 */
[----:B------:R-:W1:Y:S01]  /*00f0*/  LDC.64 R2, c[0x4][R2] ;  /* 0x0100000002027b82 */ /* 0x000e620000000a00 */
[----:B------:R-:W2:Y:S01]  /*0100*/  LDCU.64 UR4, c[0x4][0x10] ;  /* 0x01000200ff0477ac */ /* 0x000ea20008000a00 */
[----:B------:R-:W-:Y:S01]  /*0110*/  IMAD.MOV.U32 R6, RZ, RZ, R16 ;  /* 0x000000ffff067224 */ /* 0x000fe200078e0010 */
[----:B------:R-:W-:Y:S01]  /*0120*/  MOV R7, R17 ;  /* 0x0000001100077202 */ /* 0x000fe20000000f00 */
[----:B--2---:R-:W-:Y:S01]  /*0130*/  IMAD.U32 R4, RZ, RZ, UR4 ;  /* 0x00000004ff047e24 */ /* 0x004fe2000f8e00ff */
[----:B------:R-:W-:Y:S01]  /*0140*/  MOV R5, UR5 ;  /* 0x0000000500057c02 */ /* 0x000fe20008000f00 */
[----:B0-----:R0:W-:Y:S06]  /*0150*/  STL [R1], R0 ;  /* 0x0000000001007387 */ /* 0x0011ec0000100800 */
[----:B------:R-:W-:-:S07]  /*0160*/  LEPC R20, `(.L_x_1) ;  /* 0x000000001014794e */ /* 0x000fce0000000000 */
[----:B01----:R-:W-:Y:S05]  /*0170*/  CALL.ABS.NOINC R2 ;  /* 0x0000000002007343 */ /* 0x003fea0003c00000 */
.L_x_1:
[----:B------:R-:W-:Y:S05]  /*0180*/  EXIT ;  /* 0x000000000000794d */ /* 0x000fea0003800000 */
.L_x_2:
[----:B------:R-:W-:-:S00]  /*0190*/  BRA `(.L_x_2) ;  /* 0xfffffffc00fc7947 */ /* 0x000fc0000383ffff */
[----:B------:R-:W-:-:S00]  /*01a0*/  NOP ;  /* 0x0000000000007918 */ /* 0x000fc00000000000 */
        /* <DEDUP_REMOVED lines=13> */
.L_x_3:


//--------------------- .nv.global.init           --------------------------
	.section	.nv.global.init,"aw",@progbits
.nv.global.init:
	.type		$str$1,@object
	.size		$str$1,($str - $str$1)
$str$1:
        /*0000*/ 	.byte	0x49, 0x20, 0x61, 0x6d, 0x20, 0x6b, 0x65, 0x72, 0x6e, 0x65, 0x6c, 0x20, 0x6e, 0x75, 0x6d, 0x62
        /*0010*/ 	.byte	0x65, 0x72, 0x20, 0x25, 0x64, 0x0a, 0x00
	.type		$str,@object
	.size		$str,(.L_0 - $str)
$str:
        /*0017*/ 	.byte	0x48, 0x65, 0x6c, 0x6c, 0x6f, 0x20, 0x77, 0x6f, 0x72, 0x6c, 0x64, 0x2c, 0x20, 0x66, 0x72, 0x6f
        /*0027*/ 	.byte	0x6d, 0x20, 0x47, 0x50, 0x55, 0x21, 0x0a, 0x00
.L_0:


//--------------------- .nv.shared.reserved.0     --------------------------
	.section	.nv.shared.reserved.0,"aw",@nobits
	.weak		__nv_reservedSMEM_offset_0_alias
	.size		__nv_reservedSMEM_offset_0_alias, 0, 64
	.other		__nv_reservedSMEM_offset_0_alias,@"STO_CUDA_RESERVED_SHARED STV_DEFAULT"
__nv_reservedSMEM_offset_0_alias:
	.zero		0
	.zero		64


//--------------------- .nv.constant0._Z5hellov   --------------------------
	.section	.nv.constant0._Z5hellov,"a",@progbits
	.sectionflags	@""
	.align	4
.nv.constant0._Z5hellov:
	.zero		896


//--------------------- SYMBOLS --------------------------

	.type		.nv.reservedSmem.offset0,@object
	.size		.nv.reservedSmem.offset0,0x4
	.type		vprintf,@function
